//
// Generated by NVIDIA NVVM Compiler
//
// Compiler Build ID: CL-36424714
// Cuda compilation tools, release 13.0, V13.0.88
// Based on NVVM 20.0.0
//

.version 9.0
.target sm_100
.address_size 64

	// .globl	_Z12squareKernelPKfPfi

.visible .entry _Z12squareKernelPKfPfi(
	.param .u64 .ptr .align 1 _Z12squareKernelPKfPfi_param_0,
	.param .u64 .ptr .align 1 _Z12squareKernelPKfPfi_param_1,
	.param .u32 _Z12squareKernelPKfPfi_param_2
)
{
	.reg .pred 	%p<2>;
	.reg .b32 	%r<6>;
	.reg .b32 	%f<3>;
	.reg .b64 	%rd<8>;

	ld.param.u64 	%rd1, [_Z12squareKernelPKfPfi_param_0];
	ld.param.u64 	%rd2, [_Z12squareKernelPKfPfi_param_1];
	ld.param.u32 	%r2, [_Z12squareKernelPKfPfi_param_2];
	mov.u32 	%r3, %ctaid.x;
	mov.u32 	%r4, %ntid.x;
	mov.u32 	%r5, %tid.x;
	mad.lo.s32 	%r1, %r3, %r4, %r5;
	setp.ge.s32 	%p1, %r1, %r2;
	@%p1 bra 	$L__BB0_2;
	cvta.to.global.u64 	%rd3, %rd1;
	cvta.to.global.u64 	%rd4, %rd2;
	mul.wide.s32 	%rd5, %r1, 4;
	add.s64 	%rd6, %rd3, %rd5;
	ld.global.f32 	%f1, [%rd6];
	mul.f32 	%f2, %f1, %f1;
	add.s64 	%rd7, %rd4, %rd5;
	st.global.f32 	[%rd7], %f2;
$L__BB0_2:
	ret;

}
	// .globl	_Z9addKernelPKfS0_Pfi
.visible .entry _Z9addKernelPKfS0_Pfi(
	.param .u64 .ptr .align 1 _Z9addKernelPKfS0_Pfi_param_0,
	.param .u64 .ptr .align 1 _Z9addKernelPKfS0_Pfi_param_1,
	.param .u64 .ptr .align 1 _Z9addKernelPKfS0_Pfi_param_2,
	.param .u32 _Z9addKernelPKfS0_Pfi_param_3
)
{
	.reg .pred 	%p<2>;
	.reg .b32 	%r<6>;
	.reg .b32 	%f<4>;
	.reg .b64 	%rd<11>;

	ld.param.u64 	%rd1, [_Z9addKernelPKfS0_Pfi_param_0];
	ld.param.u64 	%rd2, [_Z9addKernelPKfS0_Pfi_param_1];
	ld.param.u64 	%rd3, [_Z9addKernelPKfS0_Pfi_param_2];
	ld.param.u32 	%r2, [_Z9addKernelPKfS0_Pfi_param_3];
	mov.u32 	%r3, %ctaid.x;
	mov.u32 	%r4, %ntid.x;
	mov.u32 	%r5, %tid.x;
	mad.lo.s32 	%r1, %r3, %r4, %r5;
	setp.ge.s32 	%p1, %r1, %r2;
	@%p1 bra 	$L__BB1_2;
	cvta.to.global.u64 	%rd4, %rd1;
	cvta.to.global.u64 	%rd5, %rd2;
	cvta.to.global.u64 	%rd6, %rd3;
	mul.wide.s32 	%rd7, %r1, 4;
	add.s64 	%rd8, %rd4, %rd7;
	ld.global.f32 	%f1, [%rd8];
	add.s64 	%rd9, %rd5, %rd7;
	ld.global.f32 	%f2, [%rd9];
	add.f32 	%f3, %f1, %f2;
	add.s64 	%rd10, %rd6, %rd7;
	st.global.f32 	[%rd10], %f3;
$L__BB1_2:
	ret;

}
	// .globl	_Z10sqrtKernelPKfPfi
.visible .entry _Z10sqrtKernelPKfPfi(
	.param .u64 .ptr .align 1 _Z10sqrtKernelPKfPfi_param_0,
	.param .u64 .ptr .align 1 _Z10sqrtKernelPKfPfi_param_1,
	.param .u32 _Z10sqrtKernelPKfPfi_param_2
)
{
	.reg .pred 	%p<2>;
	.reg .b32 	%r<6>;
	.reg .b32 	%f<3>;
	.reg .b64 	%rd<8>;

	ld.param.u64 	%rd1, [_Z10sqrtKernelPKfPfi_param_0];
	ld.param.u64 	%rd2, [_Z10sqrtKernelPKfPfi_param_1];
	ld.param.u32 	%r2, [_Z10sqrtKernelPKfPfi_param_2];
	mov.u32 	%r3, %ctaid.x;
	mov.u32 	%r4, %ntid.x;
	mov.u32 	%r5, %tid.x;
	mad.lo.s32 	%r1, %r3, %r4, %r5;
	setp.ge.s32 	%p1, %r1, %r2;
	@%p1 bra 	$L__BB2_2;
	cvta.to.global.u64 	%rd3, %rd1;
	cvta.to.global.u64 	%rd4, %rd2;
	mul.wide.s32 	%rd5, %r1, 4;
	add.s64 	%rd6, %rd3, %rd5;
	ld.global.f32 	%f1, [%rd6];
	sqrt.rn.f32 	%f2, %f1;
	add.s64 	%rd7, %rd4, %rd5;
	st.global.f32 	[%rd7], %f2;
$L__BB2_2:
	ret;

}
	// .globl	_Z11fusedL2NormPKfS0_Pfi
.visible .entry _Z11fusedL2NormPKfS0_Pfi(
	.param .u64 .ptr .align 1 _Z11fusedL2NormPKfS0_Pfi_param_0,
	.param .u64 .ptr .align 1 _Z11fusedL2NormPKfS0_Pfi_param_1,
	.param .u64 .ptr .align 1 _Z11fusedL2NormPKfS0_Pfi_param_2,
	.param .u32 _Z11fusedL2NormPKfS0_Pfi_param_3
)
{
	.reg .pred 	%p<2>;
	.reg .b32 	%r<6>;
	.reg .b32 	%f<6>;
	.reg .b64 	%rd<11>;

	ld.param.u64 	%rd1, [_Z11fusedL2NormPKfS0_Pfi_param_0];
	ld.param.u64 	%rd2, [_Z11fusedL2NormPKfS0_Pfi_param_1];
	ld.param.u64 	%rd3, [_Z11fusedL2NormPKfS0_Pfi_param_2];
	ld.param.u32 	%r2, [_Z11fusedL2NormPKfS0_Pfi_param_3];
	mov.u32 	%r3, %ctaid.x;
	mov.u32 	%r4, %ntid.x;
	mov.u32 	%r5, %tid.x;
	mad.lo.s32 	%r1, %r3, %r4, %r5;
	setp.ge.s32 	%p1, %r1, %r2;
	@%p1 bra 	$L__BB3_2;
	cvta.to.global.u64 	%rd4, %rd1;
	cvta.to.global.u64 	%rd5, %rd2;
	cvta.to.global.u64 	%rd6, %rd3;
	mul.wide.s32 	%rd7, %r1, 4;
	add.s64 	%rd8, %rd4, %rd7;
	ld.global.f32 	%f1, [%rd8];
	add.s64 	%rd9, %rd5, %rd7;
	ld.global.f32 	%f2, [%rd9];
	mul.f32 	%f3, %f2, %f2;
	fma.rn.f32 	%f4, %f1, %f1, %f3;
	sqrt.rn.f32 	%f5, %f4;
	add.s64 	%rd10, %rd6, %rd7;
	st.global.f32 	[%rd10], %f5;
$L__BB3_2:
	ret;

}
	// .globl	_Z29stream_ordered_memory_examplev
.visible .entry _Z29stream_ordered_memory_examplev()
{


	ret;

}
	// .globl	_Z11tma_examplev
.visible .entry _Z11tma_examplev()
{


	ret;

}


// ===== COMPILED SASS (sm_100) =====

	.target	sm_100

	.elftype	@"ET_EXEC"


//--------------------- .note.nv.tkinfo           --------------------------
	.section	.note.nv.tkinfo,"",@"SHT_NOTE"
	.sectionflags	@"SHF_NOTE_NV_TKINFO"
	.tkinfo
        /*0018*/ 	.word	0x00000002
        /*0030*/ 	.string	""
        /*0030*/ 	.string	"ptxas"
        /*0030*/ 	.string	"Cuda compilation tools, release 13.0, V13.0.88"
        /*0030*/ 	.string	"Build cuda_13.0.r13.0/compiler.36424714_0"
        /*0030*/ 	.string	"-arch sm_100 -m 64 "



//--------------------- .note.nv.cuinfo           --------------------------
	.section	.note.nv.cuinfo,"",@"SHT_NOTE"
	.sectionflags	@"SHF_NOTE_NV_CUINFO"
        /*0018*/ 	.short	0x0002
        /*001a*/ 	.short	0x0064
        /*001c*/ 	.short	0x0082
	.zero		2


//--------------------- .nv.info                  --------------------------
	.section	.nv.info,"",@"SHT_CUDA_INFO"
	.align	4


	//----- nvinfo : EIATTR_REGCOUNT
	.align		4
        /*0000*/ 	.byte	0x04, 0x2f
        /*0002*/ 	.short	(.L_1 - .L_0)
	.align		4
.L_0:
        /*0004*/ 	.word	index@(_Z12squareKernelPKfPfi)
        /*0008*/ 	.word	0x0000000a


	//----- nvinfo : EIATTR_FRAME_SIZE
	.align		4
.L_1:
        /*000c*/ 	.byte	0x04, 0x11
        /*000e*/ 	.short	(.L_3 - .L_2)
	.align		4
.L_2:
        /*0010*/ 	.word	index@(_Z12squareKernelPKfPfi)
        /*0014*/ 	.word	0x00000000


	//----- nvinfo : EIATTR_REGCOUNT
	.align		4
.L_3:
        /*0018*/ 	.byte	0x04, 0x2f
        /*001a*/ 	.short	(.L_5 - .L_4)
	.align		4
.L_4:
        /*001c*/ 	.word	index@(_Z9addKernelPKfS0_Pfi)
        /*0020*/ 	.word	0x0000000c


	//----- nvinfo : EIATTR_FRAME_SIZE
	.align		4
.L_5:
        /*0024*/ 	.byte	0x04, 0x11
        /*0026*/ 	.short	(.L_7 - .L_6)
	.align		4
.L_6:
        /*0028*/ 	.word	index@(_Z9addKernelPKfS0_Pfi)
        /*002c*/ 	.word	0x00000000


	//----- nvinfo : EIATTR_REGCOUNT
	.align		4
.L_7:
        /*0030*/ 	.byte	0x04, 0x2f
        /*0032*/ 	.short	(.L_9 - .L_8)
	.align		4
.L_8:
        /*0034*/ 	.word	index@(_Z10sqrtKernelPKfPfi)
        /*0038*/ 	.word	0x0000000c


	//----- nvinfo : EIATTR_FRAME_SIZE
	.align		4
.L_9:
        /*003c*/ 	.byte	0x04, 0x11
        /*003e*/ 	.short	(.L_11 - .L_10)
	.align		4
.L_10:
        /*0040*/ 	.word	index@($__internal_1_$__cuda_sm20_sqrt_rn_f32_slowpath)
        /*0044*/ 	.word	0x00000000


	//----- nvinfo : EIATTR_FRAME_SIZE
	.align		4
.L_11:
        /*0048*/ 	.byte	0x04, 0x11
        /*004a*/ 	.short	(.L_13 - .L_12)
	.align		4
.L_12:
        /*004c*/ 	.word	index@(_Z10sqrtKernelPKfPfi)
        /*0050*/ 	.word	0x00000000


	//----- nvinfo : EIATTR_REGCOUNT
	.align		4
.L_13:
        /*0054*/ 	.byte	0x04, 0x2f
        /*0056*/ 	.short	(.L_15 - .L_14)
	.align		4
.L_14:
        /*0058*/ 	.word	index@(_Z11fusedL2NormPKfS0_Pfi)
        /*005c*/ 	.word	0x0000000b


	//----- nvinfo : EIATTR_FRAME_SIZE
	.align		4
.L_15:
        /*0060*/ 	.byte	0x04, 0x11
        /*0062*/ 	.short	(.L_17 - .L_16)
	.align		4
.L_16:
        /*0064*/ 	.word	index@($__internal_0_$__cuda_sm20_sqrt_rn_f32_slowpath)
        /*0068*/ 	.word	0x00000000


	//----- nvinfo : EIATTR_FRAME_SIZE
	.align		4
.L_17:
        /*006c*/ 	.byte	0x04, 0x11
        /*006e*/ 	.short	(.L_19 - .L_18)
	.align		4
.L_18:
        /*0070*/ 	.word	index@(_Z11fusedL2NormPKfS0_Pfi)
        /*0074*/ 	.word	0x00000000


	//----- nvinfo : EIATTR_REGCOUNT
	.align		4
.L_19:
        /*0078*/ 	.byte	0x04, 0x2f
        /*007a*/ 	.short	(.L_21 - .L_20)
	.align		4
.L_20:
        /*007c*/ 	.word	index@(_Z29stream_ordered_memory_examplev)
        /*0080*/ 	.word	0x00000004


	//----- nvinfo : EIATTR_FRAME_SIZE
	.align		4
.L_21:
        /*0084*/ 	.byte	0x04, 0x11
        /*0086*/ 	.short	(.L_23 - .L_22)
	.align		4
.L_22:
        /*0088*/ 	.word	index@(_Z29stream_ordered_memory_examplev)
        /*008c*/ 	.word	0x00000000


	//----- nvinfo : EIATTR_REGCOUNT
	.align		4
.L_23:
        /*0090*/ 	.byte	0x04, 0x2f
        /*0092*/ 	.short	(.L_25 - .L_24)
	.align		4
.L_24:
        /*0094*/ 	.word	index@(_Z11tma_examplev)
        /*0098*/ 	.word	0x00000004


	//----- nvinfo : EIATTR_FRAME_SIZE
	.align		4
.L_25:
        /*009c*/ 	.byte	0x04, 0x11
        /*009e*/ 	.short	(.L_27 - .L_26)
	.align		4
.L_26:
        /*00a0*/ 	.word	index@(_Z11tma_examplev)
        /*00a4*/ 	.word	0x00000000


	//----- nvinfo : EIATTR_MIN_STACK_SIZE
	.align		4
.L_27:
        /*00a8*/ 	.byte	0x04, 0x12
        /*00aa*/ 	.short	(.L_29 - .L_28)
	.align		4
.L_28:
        /*00ac*/ 	.word	index@(_Z11tma_examplev)
        /*00b0*/ 	.word	0x00000000


	//----- nvinfo : EIATTR_MIN_STACK_SIZE
	.align		4
.L_29:
        /*00b4*/ 	.byte	0x04, 0x12
        /*00b6*/ 	.short	(.L_31 - .L_30)
	.align		4
.L_30:
        /*00b8*/ 	.word	index@(_Z29stream_ordered_memory_examplev)
        /*00bc*/ 	.word	0x00000000


	//----- nvinfo : EIATTR_MIN_STACK_SIZE
	.align		4
.L_31:
        /*00c0*/ 	.byte	0x04, 0x12
        /*00c2*/ 	.short	(.L_33 - .L_32)
	.align		4
.L_32:
        /*00c4*/ 	.word	index@(_Z11fusedL2NormPKfS0_Pfi)
        /*00c8*/ 	.word	0x00000000


	//----- nvinfo : EIATTR_MIN_STACK_SIZE
	.align		4
.L_33:
        /*00cc*/ 	.byte	0x04, 0x12
        /*00ce*/ 	.short	(.L_35 - .L_34)
	.align		4
.L_34:
        /*00d0*/ 	.word	index@(_Z10sqrtKernelPKfPfi)
        /*00d4*/ 	.word	0x00000000


	//----- nvinfo : EIATTR_MIN_STACK_SIZE
	.align		4
.L_35:
        /*00d8*/ 	.byte	0x04, 0x12
        /*00da*/ 	.short	(.L_37 - .L_36)
	.align		4
.L_36:
        /*00dc*/ 	.word	index@(_Z9addKernelPKfS0_Pfi)
        /*00e0*/ 	.word	0x00000000


	//----- nvinfo : EIATTR_MIN_STACK_SIZE
	.align		4
.L_37:
        /*00e4*/ 	.byte	0x04, 0x12
        /*00e6*/ 	.short	(.L_39 - .L_38)
	.align		4
.L_38:
        /*00e8*/ 	.word	index@(_Z12squareKernelPKfPfi)
        /*00ec*/ 	.word	0x00000000
.L_39:


//--------------------- .nv.compat                --------------------------
	.section	.nv.compat,"",@"SHT_CUDA_COMPAT_INFO"
	.align	4
        /*0000*/ 	.byte	0x02, 0x09, 0x00, 0x00, 0x02, 0x02, 0x01, 0x00, 0x02, 0x05, 0x05, 0x00, 0x03, 0x07, 0x01, 0x01
        /*0010*/ 	.byte	0x02, 0x03, 0x00, 0x00, 0x02, 0x06, 0x01, 0x00, 0x04, 0x0b, 0x08, 0x00, 0x01, 0x00, 0x00, 0x00
        /*0020*/ 	.byte	0x00, 0x00, 0x00, 0x00


//--------------------- .nv.info._Z11tma_examplev --------------------------
	.section	.nv.info._Z11tma_examplev,"",@"SHT_CUDA_INFO"
	.sectionflags	@""
	.align	4


	//----- nvinfo : EIATTR_CUDA_API_VERSION
	.align		4
        /*0000*/ 	.byte	0x04, 0x37
        /*0002*/ 	.short	(.L_41 - .L_40)
.L_40:
        /*0004*/ 	.word	0x00000082


	//----- nvinfo : EIATTR_SPARSE_MMA_MASK
	.align		4
.L_41:
        /*0008*/ 	.byte	0x03, 0x50
        /*000a*/ 	.short	0x0000


	//----- nvinfo : EIATTR_MAXREG_COUNT
	.align		4
        /*000c*/ 	.byte	0x03, 0x1b
        /*000e*/ 	.short	0x00ff


	//----- nvinfo : EIATTR_MERCURY_ISA_VERSION
	.align		4
        /*0010*/ 	.byte	0x03, 0x5f
        /*0012*/ 	.short	0x0101


	//----- nvinfo : EIATTR_VRC_CTA_INIT_COUNT
	.align		4
        /*0014*/ 	.byte	0x02, 0x4a
	.zero		1
	.zero		1


	//----- nvinfo : EIATTR_EXIT_INSTR_OFFSETS
	.align		4
        /*0018*/ 	.byte	0x04, 0x1c
        /*001a*/ 	.short	(.L_43 - .L_42)


	//   ....[0]....
.L_42:
        /*001c*/ 	.word	0x00000010


	//----- nvinfo : EIATTR_SW_WAR
	.align		4
.L_43:
        /*0020*/ 	.byte	0x04, 0x36
        /*0022*/ 	.short	(.L_45 - .L_44)
.L_44:
        /*0024*/ 	.word	0x00000008
.L_45:


//--------------------- .nv.info._Z29stream_ordered_memory_examplev --------------------------
	.section	.nv.info._Z29stream_ordered_memory_examplev,"",@"SHT_CUDA_INFO"
	.sectionflags	@""
	.align	4


	//----- nvinfo : EIATTR_CUDA_API_VERSION
	.align		4
        /*0000*/ 	.byte	0x04, 0x37
        /*0002*/ 	.short	(.L_47 - .L_46)
.L_46:
        /*0004*/ 	.word	0x00000082


	//----- nvinfo : EIATTR_SPARSE_MMA_MASK
	.align		4
.L_47:
        /*0008*/ 	.byte	0x03, 0x50
        /*000a*/ 	.short	0x0000


	//----- nvinfo : EIATTR_MAXREG_COUNT
	.align		4
        /*000c*/ 	.byte	0x03, 0x1b
        /*000e*/ 	.short	0x00ff


	//----- nvinfo : EIATTR_MERCURY_ISA_VERSION
	.align		4
        /*0010*/ 	.byte	0x03, 0x5f
        /*0012*/ 	.short	0x0101


	//----- nvinfo : EIATTR_VRC_CTA_INIT_COUNT
	.align		4
        /*0014*/ 	.byte	0x02, 0x4a
	.zero		1
	.zero		1


	//----- nvinfo : EIATTR_EXIT_INSTR_OFFSETS
	.align		4
        /*0018*/ 	.byte	0x04, 0x1c
        /*001a*/ 	.short	(.L_49 - .L_48)


	//   ....[0]....
.L_48:
        /*001c*/ 	.word	0x00000010


	//----- nvinfo : EIATTR_SW_WAR
	.align		4
.L_49:
        /*0020*/ 	.byte	0x04, 0x36
        /*0022*/ 	.short	(.L_51 - .L_50)
.L_50:
        /*0024*/ 	.word	0x00000008
.L_51:


//--------------------- .nv.info._Z11fusedL2NormPKfS0_Pfi --------------------------
	.section	.nv.info._Z11fusedL2NormPKfS0_Pfi,"",@"SHT_CUDA_INFO"
	.sectionflags	@""
	.align	4


	//----- nvinfo : EIATTR_CUDA_API_VERSION
	.align		4
        /*0000*/ 	.byte	0x04, 0x37
        /*0002*/ 	.short	(.L_53 - .L_52)
.L_52:
        /*0004*/ 	.word	0x00000082


	//----- nvinfo : EIATTR_KPARAM_INFO
	.align		4
.L_53:
        /*0008*/ 	.byte	0x04, 0x17
        /*000a*/ 	.short	(.L_55 - .L_54)
.L_54:
        /*000c*/ 	.word	0x00000000
        /*0010*/ 	.short	0x0003
        /*0012*/ 	.short	0x0018
        /*0014*/ 	.byte	0x00, 0xf0, 0x11, 0x00


	//----- nvinfo : EIATTR_KPARAM_INFO
	.align		4
.L_55:
        /*0018*/ 	.byte	0x04, 0x17
        /*001a*/ 	.short	(.L_57 - .L_56)
.L_56:
        /*001c*/ 	.word	0x00000000
        /*0020*/ 	.short	0x0002
        /*0022*/ 	.short	0x0010
        /*0024*/ 	.byte	0x00, 0xf5, 0x21, 0x00


	//----- nvinfo : EIATTR_KPARAM_INFO
	.align		4
.L_57:
        /*0028*/ 	.byte	0x04, 0x17
        /*002a*/ 	.short	(.L_59 - .L_58)
.L_58:
        /*002c*/ 	.word	0x00000000
        /*0030*/ 	.short	0x0001
        /*0032*/ 	.short	0x0008
        /*0034*/ 	.byte	0x00, 0xf5, 0x21, 0x00


	//----- nvinfo : EIATTR_KPARAM_INFO
	.align		4
.L_59:
        /*0038*/ 	.byte	0x04, 0x17
        /*003a*/ 	.short	(.L_61 - .L_60)
.L_60:
        /*003c*/ 	.word	0x00000000
        /*0040*/ 	.short	0x0000
        /*0042*/ 	.short	0x0000
        /*0044*/ 	.byte	0x00, 0xf5, 0x21, 0x00


	//----- nvinfo : EIATTR_SPARSE_MMA_MASK
	.align		4
.L_61:
        /*0048*/ 	.byte	0x03, 0x50
        /*004a*/ 	.short	0x0000


	//----- nvinfo : EIATTR_MAXREG_COUNT
	.align		4
        /*004c*/ 	.byte	0x03, 0x1b
        /*004e*/ 	.short	0x00ff


	//----- nvinfo : EIATTR_MERCURY_ISA_VERSION
	.align		4
        /*0050*/ 	.byte	0x03, 0x5f
        /*0052*/ 	.short	0x0101


	//----- nvinfo : EIATTR_VRC_CTA_INIT_COUNT
	.align		4
        /*0054*/ 	.byte	0x02, 0x4a
	.zero		1
	.zero		1


	//----- nvinfo : EIATTR_EXIT_INSTR_OFFSETS
	.align		4
        /*0058*/ 	.byte	0x04, 0x1c
        /*005a*/ 	.short	(.L_63 - .L_62)


	//   ....[0]....
.L_62:
        /*005c*/ 	.word	0x00000070


	//   ....[1]....
        /*0060*/ 	.word	0x00000220


	//----- nvinfo : EIATTR_CRS_STACK_SIZE
	.align		4
.L_63:
        /*0064*/ 	.byte	0x04, 0x1e
        /*0066*/ 	.short	(.L_65 - .L_64)
.L_64:
        /*0068*/ 	.word	0x00000000


	//----- nvinfo : EIATTR_CBANK_PARAM_SIZE
	.align		4
.L_65:
        /*006c*/ 	.byte	0x03, 0x19
        /*006e*/ 	.short	0x001c


	//----- nvinfo : EIATTR_PARAM_CBANK
	.align		4
        /*0070*/ 	.byte	0x04, 0x0a
        /*0072*/ 	.short	(.L_67 - .L_66)
	.align		4
.L_66:
        /*0074*/ 	.word	index@(.nv.constant0._Z11fusedL2NormPKfS0_Pfi)
        /*0078*/ 	.short	0x0380
        /*007a*/ 	.short	0x001c


	//----- nvinfo : EIATTR_SW_WAR
	.align		4
.L_67:
        /*007c*/ 	.byte	0x04, 0x36
        /*007e*/ 	.short	(.L_69 - .L_68)
.L_68:
        /*0080*/ 	.word	0x00000008
.L_69:


//--------------------- .nv.info._Z10sqrtKernelPKfPfi --------------------------
	.section	.nv.info._Z10sqrtKernelPKfPfi,"",@"SHT_CUDA_INFO"
	.sectionflags	@""
	.align	4


	//----- nvinfo : EIATTR_CUDA_API_VERSION
	.align		4
        /*0000*/ 	.byte	0x04, 0x37
        /*0002*/ 	.short	(.L_71 - .L_70)
.L_70:
        /*0004*/ 	.word	0x00000082


	//----- nvinfo : EIATTR_KPARAM_INFO
	.align		4
.L_71:
        /*0008*/ 	.byte	0x04, 0x17
        /*000a*/ 	.short	(.L_73 - .L_72)
.L_72:
        /*000c*/ 	.word	0x00000000
        /*0010*/ 	.short	0x0002
        /*0012*/ 	.short	0x0010
        /*0014*/ 	.byte	0x00, 0xf0, 0x11, 0x00


	//----- nvinfo : EIATTR_KPARAM_INFO
	.align		4
.L_73:
        /*0018*/ 	.byte	0x04, 0x17
        /*001a*/ 	.short	(.L_75 - .L_74)
.L_74:
        /*001c*/ 	.word	0x00000000
        /*0020*/ 	.short	0x0001
        /*0022*/ 	.short	0x0008
        /*0024*/ 	.byte	0x00, 0xf5, 0x21, 0x00


	//----- nvinfo : EIATTR_KPARAM_INFO
	.align		4
.L_75:
        /*0028*/ 	.byte	0x04, 0x17
        /*002a*/ 	.short	(.L_77 - .L_76)
.L_76:
        /*002c*/ 	.word	0x00000000
        /*0030*/ 	.short	0x0000
        /*0032*/ 	.short	0x0000
        /*0034*/ 	.byte	0x00, 0xf5, 0x21, 0x00


	//----- nvinfo : EIATTR_SPARSE_MMA_MASK
	.align		4
.L_77:
        /*0038*/ 	.byte	0x03, 0x50
        /*003a*/ 	.short	0x0000


	//----- nvinfo : EIATTR_MAXREG_COUNT
	.align		4
        /*003c*/ 	.byte	0x03, 0x1b
        /*003e*/ 	.short	0x00ff


	//----- nvinfo : EIATTR_MERCURY_ISA_VERSION
	.align		4
        /*0040*/ 	.byte	0x03, 0x5f
        /*0042*/ 	.short	0x0101


	//----- nvinfo : EIATTR_VRC_CTA_INIT_COUNT
	.align		4
        /*0044*/ 	.byte	0x02, 0x4a
	.zero		1
	.zero		1


	//----- nvinfo : EIATTR_EXIT_INSTR_OFFSETS
	.align		4
        /*0048*/ 	.byte	0x04, 0x1c
        /*004a*/ 	.short	(.L_79 - .L_78)


	//   ....[0]....
.L_78:
        /*004c*/ 	.word	0x00000070


	//   ....[1]....
        /*0050*/ 	.word	0x000001c0


	//----- nvinfo : EIATTR_CRS_STACK_SIZE
	.align		4
.L_79:
        /*0054*/ 	.byte	0x04, 0x1e
        /*0056*/ 	.short	(.L_81 - .L_80)
.L_80:
        /*0058*/ 	.word	0x00000000


	//----- nvinfo : EIATTR_CBANK_PARAM_SIZE
	.align		4
.L_81:
        /*005c*/ 	.byte	0x03, 0x19
        /*005e*/ 	.short	0x0014


	//----- nvinfo : EIATTR_PARAM_CBANK
	.align		4
        /*0060*/ 	.byte	0x04, 0x0a
        /*0062*/ 	.short	(.L_83 - .L_82)
	.align		4
.L_82:
        /*0064*/ 	.word	index@(.nv.constant0._Z10sqrtKernelPKfPfi)
        /*0068*/ 	.short	0x0380
        /*006a*/ 	.short	0x0014


	//----- nvinfo : EIATTR_SW_WAR
	.align		4
.L_83:
        /*006c*/ 	.byte	0x04, 0x36
        /*006e*/ 	.short	(.L_85 - .L_84)
.L_84:
        /*0070*/ 	.word	0x00000008
.L_85:


//--------------------- .nv.info._Z9addKernelPKfS0_Pfi --------------------------
	.section	.nv.info._Z9addKernelPKfS0_Pfi,"",@"SHT_CUDA_INFO"
	.sectionflags	@""
	.align	4


	//----- nvinfo : EIATTR_CUDA_API_VERSION
	.align		4
        /*0000*/ 	.byte	0x04, 0x37
        /*0002*/ 	.short	(.L_87 - .L_86)
.L_86:
        /*0004*/ 	.word	0x00000082


	//----- nvinfo : EIATTR_KPARAM_INFO
	.align		4
.L_87:
        /*0008*/ 	.byte	0x04, 0x17
        /*000a*/ 	.short	(.L_89 - .L_88)
.L_88:
        /*000c*/ 	.word	0x00000000
        /*0010*/ 	.short	0x0003
        /*0012*/ 	.short	0x0018
        /*0014*/ 	.byte	0x00, 0xf0, 0x11, 0x00


	//----- nvinfo : EIATTR_KPARAM_INFO
	.align		4
.L_89:
        /*0018*/ 	.byte	0x04, 0x17
        /*001a*/ 	.short	(.L_91 - .L_90)
.L_90:
        /*001c*/ 	.word	0x00000000
        /*0020*/ 	.short	0x0002
        /*0022*/ 	.short	0x0010
        /*0024*/ 	.byte	0x00, 0xf5, 0x21, 0x00


	//----- nvinfo : EIATTR_KPARAM_INFO
	.align		4
.L_91:
        /*0028*/ 	.byte	0x04, 0x17
        /*002a*/ 	.short	(.L_93 - .L_92)
.L_92:
        /*002c*/ 	.word	0x00000000
        /*0030*/ 	.short	0x0001
        /*0032*/ 	.short	0x0008
        /*0034*/ 	.byte	0x00, 0xf5, 0x21, 0x00


	//----- nvinfo : EIATTR_KPARAM_INFO
	.align		4
.L_93:
        /*0038*/ 	.byte	0x04, 0x17
        /*003a*/ 	.short	(.L_95 - .L_94)
.L_94:
        /*003c*/ 	.word	0x00000000
        /*0040*/ 	.short	0x0000
        /*0042*/ 	.short	0x0000
        /*0044*/ 	.byte	0x00, 0xf5, 0x21, 0x00


	//----- nvinfo : EIATTR_SPARSE_MMA_MASK
	.align		4
.L_95:
        /*0048*/ 	.byte	0x03, 0x50
        /*004a*/ 	.short	0x0000


	//----- nvinfo : EIATTR_MAXREG_COUNT
	.align		4
        /*004c*/ 	.byte	0x03, 0x1b
        /*004e*/ 	.short	0x00ff


	//----- nvinfo : EIATTR_MERCURY_ISA_VERSION
	.align		4
        /*0050*/ 	.byte	0x03, 0x5f
        /*0052*/ 	.short	0x0101


	//----- nvinfo : EIATTR_VRC_CTA_INIT_COUNT
	.align		4
        /*0054*/ 	.byte	0x02, 0x4a
	.zero		1
	.zero		1


	//----- nvinfo : EIATTR_EXIT_INSTR_OFFSETS
	.align		4
        /*0058*/ 	.byte	0x04, 0x1c
        /*005a*/ 	.short	(.L_97 - .L_96)


	//   ....[0]....
.L_96:
        /*005c*/ 	.word	0x00000070


	//   ....[1]....
        /*0060*/ 	.word	0x00000130


	//----- nvinfo : EIATTR_CBANK_PARAM_SIZE
	.align		4
.L_97:
        /*0064*/ 	.byte	0x03, 0x19
        /*0066*/ 	.short	0x001c


	//----- nvinfo : EIATTR_PARAM_CBANK
	.align		4
        /*0068*/ 	.byte	0x04, 0x0a
        /*006a*/ 	.short	(.L_99 - .L_98)
	.align		4
.L_98:
        /*006c*/ 	.word	index@(.nv.constant0._Z9addKernelPKfS0_Pfi)
        /*0070*/ 	.short	0x0380
        /*0072*/ 	.short	0x001c


	//----- nvinfo : EIATTR_SW_WAR
	.align		4
.L_99:
        /*0074*/ 	.byte	0x04, 0x36
        /*0076*/ 	.short	(.L_101 - .L_100)
.L_100:
        /*0078*/ 	.word	0x00000008
.L_101:


//--------------------- .nv.info._Z12squareKernelPKfPfi --------------------------
	.section	.nv.info._Z12squareKernelPKfPfi,"",@"SHT_CUDA_INFO"
	.sectionflags	@""
	.align	4


	//----- nvinfo : EIATTR_CUDA_API_VERSION
	.align		4
        /*0000*/ 	.byte	0x04, 0x37
        /*0002*/ 	.short	(.L_103 - .L_102)
.L_102:
        /*0004*/ 	.word	0x00000082


	//----- nvinfo : EIATTR_KPARAM_INFO
	.align		4
.L_103:
        /*0008*/ 	.byte	0x04, 0x17
        /*000a*/ 	.short	(.L_105 - .L_104)
.L_104:
        /*000c*/ 	.word	0x00000000
        /*0010*/ 	.short	0x0002
        /*0012*/ 	.short	0x0010
        /*0014*/ 	.byte	0x00, 0xf0, 0x11, 0x00


	//----- nvinfo : EIATTR_KPARAM_INFO
	.align		4
.L_105:
        /*0018*/ 	.byte	0x04, 0x17
        /*001a*/ 	.short	(.L_107 - .L_106)
.L_106:
        /*001c*/ 	.word	0x00000000
        /*0020*/ 	.short	0x0001
        /*0022*/ 	.short	0x0008
        /*0024*/ 	.byte	0x00, 0xf5, 0x21, 0x00


	//----- nvinfo : EIATTR_KPARAM_INFO
	.align		4
.L_107:
        /*0028*/ 	.byte	0x04, 0x17
        /*002a*/ 	.short	(.L_109 - .L_108)
.L_108:
        /*002c*/ 	.word	0x00000000
        /*0030*/ 	.short	0x0000
        /*0032*/ 	.short	0x0000
        /*0034*/ 	.byte	0x00, 0xf5, 0x21, 0x00


	//----- nvinfo : EIATTR_SPARSE_MMA_MASK
	.align		4
.L_109:
        /*0038*/ 	.byte	0x03, 0x50
        /*003a*/ 	.short	0x0000


	//----- nvinfo : EIATTR_MAXREG_COUNT
	.align		4
        /*003c*/ 	.byte	0x03, 0x1b
        /*003e*/ 	.short	0x00ff


	//----- nvinfo : EIATTR_MERCURY_ISA_VERSION
	.align		4
        /*0040*/ 	.byte	0x03, 0x5f
        /*0042*/ 	.short	0x0101


	//----- nvinfo : EIATTR_VRC_CTA_INIT_COUNT
	.align		4
        /*0044*/ 	.byte	0x02, 0x4a
	.zero		1
	.zero		1


	//----- nvinfo : EIATTR_EXIT_INSTR_OFFSETS
	.align		4
        /*0048*/ 	.byte	0x04, 0x1c
        /*004a*/ 	.short	(.L_111 - .L_110)


	//   ....[0]....
.L_110:
        /*004c*/ 	.word	0x00000070


	//   ....[1]....
        /*0050*/ 	.word	0x00000100


	//----- nvinfo : EIATTR_CBANK_PARAM_SIZE
	.align		4
.L_111:
        /*0054*/ 	.byte	0x03, 0x19
        /*0056*/ 	.short	0x0014


	//----- nvinfo : EIATTR_PARAM_CBANK
	.align		4
        /*0058*/ 	.byte	0x04, 0x0a
        /*005a*/ 	.short	(.L_113 - .L_112)
	.align		4
.L_112:
        /*005c*/ 	.word	index@(.nv.constant0._Z12squareKernelPKfPfi)
        /*0060*/ 	.short	0x0380
        /*0062*/ 	.short	0x0014


	//----- nvinfo : EIATTR_SW_WAR
	.align		4
.L_113:
        /*0064*/ 	.byte	0x04, 0x36
        /*0066*/ 	.short	(.L_115 - .L_114)
.L_114:
        /*0068*/ 	.word	0x00000008
.L_115:


//--------------------- .nv.callgraph             --------------------------
	.section	.nv.callgraph,"",@"SHT_CUDA_CALLGRAPH"
	.align	4
	.sectionentsize	8
	.align		4
        /*0000*/ 	.word	0x00000000
	.align		4
        /*0004*/ 	.word	0xffffffff
	.align		4
        /*0008*/ 	.word	0x00000000
	.align		4
        /*000c*/ 	.word	0xfffffffe
	.align		4
        /*0010*/ 	.word	0x00000000
	.align		4
        /*0014*/ 	.word	0xfffffffd
	.align		4
        /*0018*/ 	.word	0x00000000
	.align		4
        /*001c*/ 	.word	0xfffffffc


//--------------------- .text._Z11tma_examplev    --------------------------
	.section	.text._Z11tma_examplev,"ax",@progbits
	.align	128
        .global         _Z11tma_examplev
        .type           _Z11tma_examplev,@function
        .size           _Z11tma_examplev,(.L_x_16 - _Z11tma_examplev)
        .other          _Z11tma_examplev,@"STO_CUDA_ENTRY STV_DEFAULT"
_Z11tma_examplev:
.text._Z11tma_examplev:
[----:B------:R-:W-:Y:S01]  /*0000*/  LDC R1, c[0x0][0x37c] ;  /* 0x0000df00ff017b82 */ /* 0x000fe20000000800 */
[----:B------:R-:W-:Y:S05]  /*0010*/  EXIT ;  /* 0x000000000000794d */ /* 0x000fea0003800000 */
.L_x_0:
[----:B------:R-:W-:-:S00]  /*0020*/  BRA `(.L_x_0) ;  /* 0xfffffffc00fc7947 */ /* 0x000fc0000383ffff */
[----:B------:R-:W-:-:S00]  /*0030*/  NOP ;  /* 0x0000000000007918 */ /* 0x000fc00000000000 */
        /* <DEDUP_REMOVED lines=12> */
.L_x_16:


//--------------------- .text._Z29stream_ordered_memory_examplev --------------------------
	.section	.text._Z29stream_ordered_memory_examplev,"ax",@progbits
	.align	128
        .global         _Z29stream_ordered_memory_examplev
        .type           _Z29stream_ordered_memory_examplev,@function
        .size           _Z29stream_ordered_memory_examplev,(.L_x_17 - _Z29stream_ordered_memory_examplev)
        .other          _Z29stream_ordered_memory_examplev,@"STO_CUDA_ENTRY STV_DEFAULT"
_Z29stream_ordered_memory_examplev:
.text._Z29stream_ordered_memory_examplev:
[----:B------:R-:W-:Y:S01]  /*0000*/  LDC R1, c[0x0][0x37c] ;  /* 0x0000df00ff017b82 */ /* 0x000fe20000000800 */
[----:B------:R-:W-:Y:S05]  /*0010*/  EXIT ;  /* 0x000000000000794d */ /* 0x000fea0003800000 */
.L_x_1:
        /* <DEDUP_REMOVED lines=14> */
.L_x_17:


//--------------------- .text._Z11fusedL2NormPKfS0_Pfi --------------------------
	.section	.text._Z11fusedL2NormPKfS0_Pfi,"ax",@progbits
	.align	128
        .global         _Z11fusedL2NormPKfS0_Pfi
        .type           _Z11fusedL2NormPKfS0_Pfi,@function
        .size           _Z11fusedL2NormPKfS0_Pfi,(.L_x_14 - _Z11fusedL2NormPKfS0_Pfi)
        .other          _Z11fusedL2NormPKfS0_Pfi,@"STO_CUDA_ENTRY STV_DEFAULT"
_Z11fusedL2NormPKfS0_Pfi:
.text._Z11fusedL2NormPKfS0_Pfi:
[----:B------:R-:W-:Y:S01]  /*0000*/  LDC R1, c[0x0][0x37c] ;  /* 0x0000df00ff017b82 */ /* 0x000fe20000000800 */
[----:B------:R-:W0:Y:S07]  /*0010*/  S2R R3, SR_TID.X ;  /* 0x0000000000037919 */ /* 0x000e2e0000002100 */
[----:B------:R-:W0:Y:S01]  /*0020*/  S2UR UR4, SR_CTAID.X ;  /* 0x00000000000479c3 */ /* 0x000e220000002500 */
[----:B------:R-:W1:Y:S07]  /*0030*/  LDCU UR5, c[0x0][0x398] ;  /* 0x00007300ff0577ac */ /* 0x000e6e0008000800 */
[----:B------:R-:W0:Y:S02]  /*0040*/  LDC R2, c[0x0][0x360] ;  /* 0x0000d800ff027b82 */ /* 0x000e240000000800 */
[----:B0-----:R-:W-:-:S05]  /*0050*/  IMAD R2, R2, UR4, R3 ;  /* 0x0000000402027c24 */ /* 0x001fca000f8e0203 */
[----:B-1----:R-:W-:-:S13]  /*0060*/  ISETP.GE.AND P0, PT, R2, UR5, PT ;  /* 0x0000000502007c0c */ /* 0x002fda000bf06270 */
[----:B------:R-:W-:Y:S05]  /*0070*/  @P0 EXIT ;  /* 0x000000000000094d */ /* 0x000fea0003800000 */
[----:B------:R-:W0:Y:S01]  /*0080*/  LDC.64 R6, c[0x0][0x388] ;  /* 0x0000e200ff067b82 */ /* 0x000e220000000a00 */
[----:B------:R-:W1:Y:S07]  /*0090*/  LDCU.64 UR4, c[0x0][0x358] ;  /* 0x00006b00ff0477ac */ /* 0x000e6e0008000a00 */
[----:B------:R-:W2:Y:S01]  /*00a0*/  LDC.64 R4, c[0x0][0x380] ;  /* 0x0000e000ff047b82 */ /* 0x000ea20000000a00 */
[----:B0-----:R-:W-:-:S06]  /*00b0*/  IMAD.WIDE R6, R2, 0x4, R6 ;  /* 0x0000000402067825 */ /* 0x001fcc00078e0206 */
[----:B-1----:R-:W3:Y:S01]  /*00c0*/  LDG.E R6, desc[UR4][R6.64] ;  /* 0x0000000406067981 */ /* 0x002ee2000c1e1900 */
[----:B--2---:R-:W-:-:S06]  /*00d0*/  IMAD.WIDE R4, R2, 0x4, R4 ;  /* 0x0000000402047825 */ /* 0x004fcc00078e0204 */
[----:B------:R-:W2:Y:S01]  /*00e0*/  LDG.E R4, desc[UR4][R4.64] ;  /* 0x0000000404047981 */ /* 0x000ea2000c1e1900 */
[----:B------:R-:W-:Y:S01]  /*00f0*/  BSSY.RECONVERGENT B0, `(.L_x_2) ;  /* 0x000000f000007945 */ /* 0x000fe20003800200 */
[----:B---3--:R-:W-:-:S04]  /*0100*/  FMUL R3, R6, R6 ;  /* 0x0000000606037220 */ /* 0x008fc80000400000 */
[----:B--2---:R-:W-:-:S05]  /*0110*/  FFMA R0, R4, R4, R3 ;  /* 0x0000000404007223 */ /* 0x004fca0000000003 */
[----:B------:R-:W-:Y:S01]  /*0120*/  IADD3 R8, PT, PT, R0, -0xd000000, RZ ;  /* 0xf300000000087810 */ /* 0x000fe20007ffe0ff */
[----:B------:R0:W1:Y:S03]  /*0130*/  MUFU.RSQ R3, R0 ;  /* 0x0000000000037308 */ /* 0x0000660000001400 */
[----:B------:R-:W-:-:S13]  /*0140*/  ISETP.GT.U32.AND P0, PT, R8, 0x727fffff, PT ;  /* 0x727fffff0800780c */ /* 0x000fda0003f04070 */
[----:B0-----:R-:W-:Y:S05]  /*0150*/  @!P0 BRA `(.L_x_3) ;  /* 0x0000000000108947 */ /* 0x001fea0003800000 */
[----:B------:R-:W-:-:S07]  /*0160*/  MOV R8, 0x180 ;  /* 0x0000018000087802 */ /* 0x000fce0000000f00 */
[----:B-1----:R-:W-:Y:S05]  /*0170*/  CALL.REL.NOINC `($__internal_0_$__cuda_sm20_sqrt_rn_f32_slowpath) ;  /* 0x00000000002c7944 */ /* 0x002fea0003c00000 */
[----:B------:R-:W-:Y:S01]  /*0180*/  MOV R7, R3 ;  /* 0x0000000300077202 */ /* 0x000fe20000000f00 */
[----:B------:R-:W-:Y:S06]  /*0190*/  BRA `(.L_x_4) ;  /* 0x0000000000107947 */ /* 0x000fec0003800000 */
.L_x_3:
[----:B-1----:R-:W-:Y:S01]  /*01a0*/  FMUL.FTZ R7, R0, R3 ;  /* 0x0000000300077220 */ /* 0x002fe20000410000 */
[----:B------:R-:W-:-:S03]  /*01b0*/  FMUL.FTZ R3, R3, 0.5 ;  /* 0x3f00000003037820 */ /* 0x000fc60000410000 */
[----:B------:R-:W-:-:S04]  /*01c0*/  FFMA R0, -R7, R7, R0 ;  /* 0x0000000707007223 */ /* 0x000fc80000000100 */
[----:B------:R-:W-:-:S07]  /*01d0*/  FFMA R7, R0, R3, R7 ;  /* 0x0000000300077223 */ /* 0x000fce0000000007 */
.L_x_4:
[----:B------:R-:W-:Y:S05]  /*01e0*/  BSYNC.RECONVERGENT B0 ;  /* 0x0000000000007941 */ /* 0x000fea0003800200 */
.L_x_2:
[----:B------:R-:W0:Y:S02]  /*01f0*/  LDC.64 R4, c[0x0][0x390] ;  /* 0x0000e400ff047b82 */ /* 0x000e240000000a00 */
[----:B0-----:R-:W-:-:S05]  /*0200*/  IMAD.WIDE R2, R2, 0x4, R4 ;  /* 0x0000000402027825 */ /* 0x001fca00078e0204 */
[----:B------:R-:W-:Y:S01]  /*0210*/  STG.E desc[UR4][R2.64], R7 ;  /* 0x0000000702007986 */ /* 0x000fe2000c101904 */
[----:B------:R-:W-:Y:S05]  /*0220*/  EXIT ;  /* 0x000000000000794d */ /* 0x000fea0003800000 */
        .weak           $__internal_0_$__cuda_sm20_sqrt_rn_f32_slowpath
        .type           $__internal_0_$__cuda_sm20_sqrt_rn_f32_slowpath,@function
        .size           $__internal_0_$__cuda_sm20_sqrt_rn_f32_slowpath,(.L_x_14 - $__internal_0_$__cuda_sm20_sqrt_rn_f32_slowpath)
$__internal_0_$__cuda_sm20_sqrt_rn_f32_slowpath:
[----:B------:R-:W-:-:S13]  /*0230*/  LOP3.LUT P0, RZ, R0, 0x7fffffff, RZ, 0xc0, !PT ;  /* 0x7fffffff00ff7812 */ /* 0x000fda000780c0ff */
[----:B------:R-:W-:Y:S01]  /*0240*/  @!P0 MOV R3, R0 ;  /* 0x0000000000038202 */ /* 0x000fe20000000f00 */
[----:B------:R-:W-:Y:S06]  /*0250*/  @!P0 BRA `(.L_x_5) ;  /* 0x0000000000408947 */ /* 0x000fec0003800000 */
[----:B------:R-:W-:-:S13]  /*0260*/  FSETP.GEU.FTZ.AND P0, PT, R0, RZ, PT ;  /* 0x000000ff0000720b */ /* 0x000fda0003f1e000 */
[----:B------:R-:W-:Y:S01]  /*0270*/  @!P0 MOV R3, 0x7fffffff ;  /* 0x7fffffff00038802 */ /* 0x000fe20000000f00 */
[----:B------:R-:W-:Y:S06]  /*0280*/  @!P0 BRA `(.L_x_5) ;  /* 0x0000000000348947 */ /* 0x000fec0003800000 */
[----:B------:R-:W-:-:S13]  /*0290*/  FSETP.GTU.FTZ.AND P0, PT, |R0|, +INF , PT ;  /* 0x7f8000000000780b */ /* 0x000fda0003f1c200 */
[----:B------:R-:W-:Y:S01]  /*02a0*/  @P0 FADD.FTZ R3, R0, 1 ;  /* 0x3f80000000030421 */ /* 0x000fe20000010000 */
[----:B------:R-:W-:Y:S06]  /*02b0*/  @P0 BRA `(.L_x_5) ;  /* 0x0000000000280947 */ /* 0x000fec0003800000 */
[----:B------:R-:W-:-:S13]  /*02c0*/  FSETP.NEU.FTZ.AND P0, PT, |R0|, +INF , PT ;  /* 0x7f8000000000780b */ /* 0x000fda0003f1d200 */
[----:B------:R-:W-:-:S04]  /*02d0*/  @P0 FFMA R4, R0, 1.84467440737095516160e+19, RZ ;  /* 0x5f80000000040823 */ /* 0x000fc800000000ff */
[----:B------:R-:W0:Y:S02]  /*02e0*/  @P0 MUFU.RSQ R3, R4 ;  /* 0x0000000400030308 */ /* 0x000e240000001400 */
[----:B0-----:R-:W-:Y:S01]  /*02f0*/  @P0 FMUL.FTZ R5, R4, R3 ;  /* 0x0000000304050220 */ /* 0x001fe20000410000 */
[----:B------:R-:W-:Y:S01]  /*0300*/  @P0 FMUL.FTZ R7, R3, 0.5 ;  /* 0x3f00000003070820 */ /* 0x000fe20000410000 */
[----:B------:R-:W-:Y:S02]  /*0310*/  @!P0 MOV R3, R0 ;  /* 0x0000000000038202 */ /* 0x000fe40000000f00 */
[----:B------:R-:W-:-:S04]  /*0320*/  @P0 FADD.FTZ R6, -R5, -RZ ;  /* 0x800000ff05060221 */ /* 0x000fc80000010100 */
[----:B------:R-:W-:-:S04]  /*0330*/  @P0 FFMA R6, R5, R6, R4 ;  /* 0x0000000605060223 */ /* 0x000fc80000000004 */
[----:B------:R-:W-:-:S04]  /*0340*/  @P0 FFMA R6, R6, R7, R5 ;  /* 0x0000000706060223 */ /* 0x000fc80000000005 */
[----:B------:R-:W-:-:S07]  /*0350*/  @P0 FMUL.FTZ R3, R6, 2.3283064365386962891e-10 ;  /* 0x2f80000006030820 */ /* 0x000fce0000410000 */
.L_x_5:
[----:B------:R-:W-:Y:S01]  /*0360*/  HFMA2 R5, -RZ, RZ, 0, 0 ;  /* 0x00000000ff057431 */ /* 0x000fe200000001ff */
[----:B------:R-:W-:-:S04]  /*0370*/  MOV R4, R8 ;  /* 0x0000000800047202 */ /* 0x000fc80000000f00 */
[----:B------:R-:W-:Y:S05]  /*0380*/  RET.REL.NODEC R4 `(_Z11fusedL2NormPKfS0_Pfi) ;  /* 0xfffffffc041c7950 */ /* 0x000fea0003c3ffff */
.L_x_6:
        /* <DEDUP_REMOVED lines=15> */
.L_x_14:


//--------------------- .text._Z10sqrtKernelPKfPfi --------------------------
	.section	.text._Z10sqrtKernelPKfPfi,"ax",@progbits
	.align	128
        .global         _Z10sqrtKernelPKfPfi
        .type           _Z10sqrtKernelPKfPfi,@function
        .size           _Z10sqrtKernelPKfPfi,(.L_x_15 - _Z10sqrtKernelPKfPfi)
        .other          _Z10sqrtKernelPKfPfi,@"STO_CUDA_ENTRY STV_DEFAULT"
_Z10sqrtKernelPKfPfi:
.text._Z10sqrtKernelPKfPfi:
        /* <DEDUP_REMOVED lines=9> */
[----:B------:R-:W1:Y:S01]  /*0090*/  LDCU.64 UR4, c[0x0][0x358] ;  /* 0x00006b00ff0477ac */ /* 0x000e620008000a00 */
[----:B0-----:R-:W-:-:S05]  /*00a0*/  IMAD.WIDE R2, R5, 0x4, R2 ;  /* 0x0000000405027825 */ /* 0x001fca00078e0202 */
[----:B-1----:R-:W2:Y:S01]  /*00b0*/  LDG.E R0, desc[UR4][R2.64] ;  /* 0x0000000402007981 */ /* 0x002ea2000c1e1900 */
[----:B------:R-:W-:Y:S01]  /*00c0*/  BSSY.RECONVERGENT B0, `(.L_x_7) ;  /* 0x000000c000007945 */ /* 0x000fe20003800200 */
[----:B--2---:R-:W-:Y:S01]  /*00d0*/  IADD3 R4, PT, PT, R0, -0xd000000, RZ ;  /* 0xf300000000047810 */ /* 0x004fe20007ffe0ff */
[----:B------:R0:W1:Y:S03]  /*00e0*/  MUFU.RSQ R7, R0 ;  /* 0x0000000000077308 */ /* 0x0000660000001400 */
[----:B------:R-:W-:-:S13]  /*00f0*/  ISETP.GT.U32.AND P0, PT, R4, 0x727fffff, PT ;  /* 0x727fffff0400780c */ /* 0x000fda0003f04070 */
[----:B0-----:R-:W-:Y:S05]  /*0100*/  @!P0 BRA `(.L_x_8) ;  /* 0x00000000000c8947 */ /* 0x001fea0003800000 */
[----:B------:R-:W-:-:S07]  /*0110*/  MOV R9, 0x130 ;  /* 0x0000013000097802 */ /* 0x000fce0000000f00 */
[----:B-1----:R-:W-:Y:S05]  /*0120*/  CALL.REL.NOINC `($__internal_1_$__cuda_sm20_sqrt_rn_f32_slowpath) ;  /* 0x0000000000287944 */ /* 0x002fea0003c00000 */
[----:B------:R-:W-:Y:S05]  /*0130*/  BRA `(.L_x_9) ;  /* 0x0000000000107947 */ /* 0x000fea0003800000 */
.L_x_8:
[----:B-1----:R-:W-:Y:S01]  /*0140*/  FMUL.FTZ R3, R0, R7 ;  /* 0x0000000700037220 */ /* 0x002fe20000410000 */
[----:B------:R-:W-:-:S03]  /*0150*/  FMUL.FTZ R7, R7, 0.5 ;  /* 0x3f00000007077820 */ /* 0x000fc60000410000 */
[----:B------:R-:W-:-:S04]  /*0160*/  FFMA R0, -R3, R3, R0 ;  /* 0x0000000303007223 */ /* 0x000fc80000000100 */
[----:B------:R-:W-:-:S07]  /*0170*/  FFMA R7, R0, R7, R3 ;  /* 0x0000000700077223 */ /* 0x000fce0000000003 */
.L_x_9:
[----:B------:R-:W-:Y:S05]  /*0180*/  BSYNC.RECONVERGENT B0 ;  /* 0x0000000000007941 */ /* 0x000fea0003800200 */
.L_x_7:
[----:B------:R-:W0:Y:S02]  /*0190*/  LDC.64 R2, c[0x0][0x388] ;  /* 0x0000e200ff027b82 */ /* 0x000e240000000a00 */
[----:B0-----:R-:W-:-:S05]  /*01a0*/  IMAD.WIDE R2, R5, 0x4, R2 ;  /* 0x0000000405027825 */ /* 0x001fca00078e0202 */
[----:B------:R-:W-:Y:S01]  /*01b0*/  STG.E desc[UR4][R2.64], R7 ;  /* 0x0000000702007986 */ /* 0x000fe2000c101904 */
[----:B------:R-:W-:Y:S05]  /*01c0*/  EXIT ;  /* 0x000000000000794d */ /* 0x000fea0003800000 */
        .weak           $__internal_1_$__cuda_sm20_sqrt_rn_f32_slowpath
        .type           $__internal_1_$__cuda_sm20_sqrt_rn_f32_slowpath,@function
        .size           $__internal_1_$__cuda_sm20_sqrt_rn_f32_slowpath,(.L_x_15 - $__internal_1_$__cuda_sm20_sqrt_rn_f32_slowpath)
$__internal_1_$__cuda_sm20_sqrt_rn_f32_slowpath:
        /* <DEDUP_REMOVED lines=19> */
.L_x_10:
[----:B------:R-:W-:Y:S01]  /*0300*/  HFMA2 R3, -RZ, RZ, 0, 0 ;  /* 0x00000000ff037431 */ /* 0x000fe200000001ff */
[----:B------:R-:W-:Y:S02]  /*0310*/  MOV R7, R2 ;  /* 0x0000000200077202 */ /* 0x000fe40000000f00 */
[----:B------:R-:W-:-:S04]  /*0320*/  MOV R2, R9 ;  /* 0x0000000900027202 */ /* 0x000fc80000000f00 */
[----:B------:R-:W-:Y:S05]  /*0330*/  RET.REL.NODEC R2 `(_Z10sqrtKernelPKfPfi) ;  /* 0xfffffffc02307950 */ /* 0x000fea0003c3ffff */
.L_x_11:
        /* <DEDUP_REMOVED lines=12> */
.L_x_15:


//--------------------- .text._Z9addKernelPKfS0_Pfi --------------------------
	.section	.text._Z9addKernelPKfS0_Pfi,"ax",@progbits
	.align	128
        .global         _Z9addKernelPKfS0_Pfi
        .type           _Z9addKernelPKfS0_Pfi,@function
        .size           _Z9addKernelPKfS0_Pfi,(.L_x_20 - _Z9addKernelPKfS0_Pfi)
        .other          _Z9addKernelPKfS0_Pfi,@"STO_CUDA_ENTRY STV_DEFAULT"
_Z9addKernelPKfS0_Pfi:
.text._Z9addKernelPKfS0_Pfi:
        /* <DEDUP_REMOVED lines=10> */
[----:B------:R-:W2:Y:S08]  /*00a0*/  LDC.64 R4, c[0x0][0x388] ;  /* 0x0000e200ff047b82 */ /* 0x000eb00000000a00 */
[----:B------:R-:W3:Y:S01]  /*00b0*/  LDC.64 R6, c[0x0][0x390] ;  /* 0x0000e400ff067b82 */ /* 0x000ee20000000a00 */
[----:B0-----:R-:W-:-:S06]  /*00c0*/  IMAD.WIDE R2, R9, 0x4, R2 ;  /* 0x0000000409027825 */ /* 0x001fcc00078e0202 */
[----:B-1----:R-:W4:Y:S01]  /*00d0*/  LDG.E R2, desc[UR4][R2.64] ;  /* 0x0000000402027981 */ /* 0x002f22000c1e1900 */
[----:B--2---:R-:W-:-:S06]  /*00e0*/  IMAD.WIDE R4, R9, 0x4, R4 ;  /* 0x0000000409047825 */ /* 0x004fcc00078e0204 */
[----:B------:R-:W4:Y:S01]  /*00f0*/  LDG.E R5, desc[UR4][R4.64] ;  /* 0x0000000404057981 */ /* 0x000f22000c1e1900 */
[----:B---3--:R-:W-:-:S04]  /*0100*/  IMAD.WIDE R6, R9, 0x4, R6 ;  /* 0x0000000409067825 */ /* 0x008fc800078e0206 */
[----:B----4-:R-:W-:-:S05]  /*0110*/  FADD R9, R2, R5 ;  /* 0x0000000502097221 */ /* 0x010fca0000000000 */
[----:B------:R-:W-:Y:S01]  /*0120*/  STG.E desc[UR4][R6.64], R9 ;  /* 0x0000000906007986 */ /* 0x000fe2000c101904 */
[----:B------:R-:W-:Y:S05]  /*0130*/  EXIT ;  /* 0x000000000000794d */ /* 0x000fea0003800000 */
.L_x_12:
        /* <DEDUP_REMOVED lines=12> */
.L_x_20:


//--------------------- .text._Z12squareKernelPKfPfi --------------------------
	.section	.text._Z12squareKernelPKfPfi,"ax",@progbits
	.align	128
        .global         _Z12squareKernelPKfPfi
        .type           _Z12squareKernelPKfPfi,@function
        .size           _Z12squareKernelPKfPfi,(.L_x_21 - _Z12squareKernelPKfPfi)
        .other          _Z12squareKernelPKfPfi,@"STO_CUDA_ENTRY STV_DEFAULT"
_Z12squareKernelPKfPfi:
.text._Z12squareKernelPKfPfi:
        /* <DEDUP_REMOVED lines=13> */
[----:B--2---:R-:W-:-:S04]  /*00d0*/  IMAD.WIDE R4, R7, 0x4, R4 ;  /* 0x0000000407047825 */ /* 0x004fc800078e0204 */
[----:B---3--:R-:W-:-:S05]  /*00e0*/  FMUL R7, R2, R2 ;  /* 0x0000000202077220 */ /* 0x008fca0000400000 */
[----:B------:R-:W-:Y:S01]  /*00f0*/  STG.E desc[UR4][R4.64], R7 ;  /* 0x0000000704007986 */ /* 0x000fe2000c101904 */
[----:B------:R-:W-:Y:S05]  /*0100*/  EXIT ;  /* 0x000000000000794d */ /* 0x000fea0003800000 */
.L_x_13:
        /* <DEDUP_REMOVED lines=15> */
.L_x_21:


//--------------------- .nv.shared.reserved.0     --------------------------
	.section	.nv.shared.reserved.0,"aw",@nobits
	.weak		__nv_reservedSMEM_offset_0_alias
	.size		__nv_reservedSMEM_offset_0_alias, 0, 64
	.other		__nv_reservedSMEM_offset_0_alias,@"STO_CUDA_RESERVED_SHARED STV_DEFAULT"
__nv_reservedSMEM_offset_0_alias:
	.zero		0
	.zero		64


//--------------------- .nv.constant0._Z11tma_examplev --------------------------
	.section	.nv.constant0._Z11tma_examplev,"a",@progbits
	.sectionflags	@""
	.align	4
.nv.constant0._Z11tma_examplev:
	.zero		896


//--------------------- .nv.constant0._Z29stream_ordered_memory_examplev --------------------------
	.section	.nv.constant0._Z29stream_ordered_memory_examplev,"a",@progbits
	.sectionflags	@""
	.align	4
.nv.constant0._Z29stream_ordered_memory_examplev:
	.zero		896


//--------------------- .nv.constant0._Z11fusedL2NormPKfS0_Pfi --------------------------
	.section	.nv.constant0._Z11fusedL2NormPKfS0_Pfi,"a",@progbits
	.sectionflags	@""
	.align	4
.nv.constant0._Z11fusedL2NormPKfS0_Pfi:
	.zero		924


//--------------------- .nv.constant0._Z10sqrtKernelPKfPfi --------------------------
	.section	.nv.constant0._Z10sqrtKernelPKfPfi,"a",@progbits
	.sectionflags	@""
	.align	4
.nv.constant0._Z10sqrtKernelPKfPfi:
	.zero		916


//--------------------- .nv.constant0._Z9addKernelPKfS0_Pfi --------------------------
	.section	.nv.constant0._Z9addKernelPKfS0_Pfi,"a",@progbits
	.sectionflags	@""
	.align	4
.nv.constant0._Z9addKernelPKfS0_Pfi:
	.zero		924


//--------------------- .nv.constant0._Z12squareKernelPKfPfi --------------------------
	.section	.nv.constant0._Z12squareKernelPKfPfi,"a",@progbits
	.sectionflags	@""
	.align	4
.nv.constant0._Z12squareKernelPKfPfi:
	.zero		916


//--------------------- SYMBOLS --------------------------

	.type		.nv.reservedSmem.offset0,@object
	.size		.nv.reservedSmem.offset0,0x4
